	.headerflags	@"EF_CUDA_TEXMODE_UNIFIED EF_CUDA_64BIT_ADDRESS EF_CUDA_ACCELERATORS EF_CUDA_SM90 EF_CUDA_VIRTUAL_SM(EF_CUDA_SM90)"
	.elftype	@"ET_EXEC"


//--------------------- .nv.info                  --------------------------
	.section	.nv.info,"",@"SHT_CUDA_INFO"
	.align	4


	//----- nvinfo : EIATTR_REGCOUNT
	.align		4
        /*0000*/ 	.byte	0x04, 0x2f
        /*0002*/ 	.short	(.L_1 - .L_0)
	.align		4
.L_0:
        /*0004*/ 	.word	index@(triton_poi_fused_convolution_relu_2)
        /*0008*/ 	.word	0x00000020


	//----- nvinfo : EIATTR_MIN_STACK_SIZE
	.align		4
.L_1:
        /*000c*/ 	.byte	0x04, 0x12
        /*000e*/ 	.short	(.L_3 - .L_2)
	.align		4
.L_2:
        /*0010*/ 	.word	index@(triton_poi_fused_convolution_relu_2)
        /*0014*/ 	.word	0x00000000


	//----- nvinfo : EIATTR_FRAME_SIZE
	.align		4
.L_3:
        /*0018*/ 	.byte	0x04, 0x11
        /*001a*/ 	.short	(.L_5 - .L_4)
	.align		4
.L_4:
        /*001c*/ 	.word	index@(triton_poi_fused_convolution_relu_2)
        /*0020*/ 	.word	0x00000000


	//----- nvinfo : EIATTR_MIN_STACK_SIZE
	.align		4
.L_5:
        /*0024*/ 	.byte	0x04, 0x12
        /*0026*/ 	.short	(.L_7 - .L_6)
	.align		4
.L_6:
        /*0028*/ 	.word	index@(triton_poi_fused_convolution_relu_2)
        /*002c*/ 	.word	0x00000000
.L_7:


//--------------------- .nv.info.triton_poi_fused_convolution_relu_2 --------------------------
	.section	.nv.info.triton_poi_fused_convolution_relu_2,"",@"SHT_CUDA_INFO"
	.sectionflags	@""
	.align	4


	//----- nvinfo : EIATTR_CUDA_API_VERSION
	.align		4
        /*0000*/ 	.byte	0x04, 0x37
        /*0002*/ 	.short	(.L_9 - .L_8)
.L_8:
        /*0004*/ 	.word	0x0000007c


	//----- nvinfo : EIATTR_KPARAM_INFO
	.align		4
.L_9:
        /*0008*/ 	.byte	0x04, 0x17
        /*000a*/ 	.short	(.L_11 - .L_10)
.L_10:
        /*000c*/ 	.word	0x00000000
        /*0010*/ 	.short	0x0004
        /*0012*/ 	.short	0x001c
        /*0014*/ 	.byte	0x00, 0xf0, 0x11, 0x00


	//----- nvinfo : EIATTR_KPARAM_INFO
	.align		4
.L_11:
        /*0018*/ 	.byte	0x04, 0x17
        /*001a*/ 	.short	(.L_13 - .L_12)
.L_12:
        /*001c*/ 	.word	0x00000000
        /*0020*/ 	.short	0x0003
        /*0022*/ 	.short	0x0018
        /*0024*/ 	.byte	0x00, 0xf0, 0x11, 0x00


	//----- nvinfo : EIATTR_KPARAM_INFO
	.align		4
.L_13:
        /*0028*/ 	.byte	0x04, 0x17
        /*002a*/ 	.short	(.L_15 - .L_14)
.L_14:
        /*002c*/ 	.word	0x00000000
        /*0030*/ 	.short	0x0002
        /*0032*/ 	.short	0x0010
        /*0034*/ 	.byte	0x00, 0xf4, 0x21, 0x00


	//----- nvinfo : EIATTR_KPARAM_INFO
	.align		4
.L_15:
        /*0038*/ 	.byte	0x04, 0x17
        /*003a*/ 	.short	(.L_17 - .L_16)
.L_16:
        /*003c*/ 	.word	0x00000000
        /*0040*/ 	.short	0x0001
        /*0042*/ 	.short	0x0008
        /*0044*/ 	.byte	0x00, 0xf4, 0x21, 0x00


	//----- nvinfo : EIATTR_KPARAM_INFO
	.align		4
.L_17:
        /*0048*/ 	.byte	0x04, 0x17
        /*004a*/ 	.short	(.L_19 - .L_18)
.L_18:
        /*004c*/ 	.word	0x00000000
        /*0050*/ 	.short	0x0000
        /*0052*/ 	.short	0x0000
        /*0054*/ 	.byte	0x00, 0xf4, 0x21, 0x00


	//----- nvinfo : EIATTR_SPARSE_MMA_MASK
	.align		4
.L_19:
        /*0058*/ 	.byte	0x03, 0x50
        /*005a*/ 	.short	0x0000


	//----- nvinfo : EIATTR_MAXREG_COUNT
	.align		4
        /*005c*/ 	.byte	0x03, 0x1b
        /*005e*/ 	.short	0x00ff


	//----- nvinfo : EIATTR_EXIT_INSTR_OFFSETS
	.align		4
        /*0060*/ 	.byte	0x04, 0x1c
        /*0062*/ 	.short	(.L_21 - .L_20)


	//   ....[0]....
.L_20:
        /*0064*/ 	.word	0x00000640


	//   ....[1]....
        /*0068*/ 	.word	0x00000660


	//----- nvinfo : EIATTR_REQNTID
	.align		4
.L_21:
        /*006c*/ 	.byte	0x04, 0x10
        /*006e*/ 	.short	(.L_23 - .L_22)
.L_22:
        /*0070*/ 	.word	0x00000080
        /*0074*/ 	.word	0x00000001
        /*0078*/ 	.word	0x00000001


	//----- nvinfo : EIATTR_CBANK_PARAM_SIZE
	.align		4
.L_23:
        /*007c*/ 	.byte	0x03, 0x19
        /*007e*/ 	.short	0x0020


	//----- nvinfo : EIATTR_PARAM_CBANK
	.align		4
        /*0080*/ 	.byte	0x04, 0x0a
        /*0082*/ 	.short	(.L_25 - .L_24)
	.align		4
.L_24:
        /*0084*/ 	.word	index@(.nv.constant0.triton_poi_fused_convolution_relu_2)
        /*0088*/ 	.short	0x0210
        /*008a*/ 	.short	0x0020


	//----- nvinfo : EIATTR_SW_WAR
	.align		4
.L_25:
        /*008c*/ 	.byte	0x04, 0x36
        /*008e*/ 	.short	(.L_27 - .L_26)
.L_26:
        /*0090*/ 	.word	0x00000008
.L_27:


//--------------------- .nv.callgraph             --------------------------
	.section	.nv.callgraph,"",@"SHT_CUDA_CALLGRAPH"
	.align	4
	.sectionentsize	8
	.align		4
        /*0000*/ 	.word	0x00000000
	.align		4
        /*0004*/ 	.word	0xffffffff
	.align		4
        /*0008*/ 	.word	0x00000000
	.align		4
        /*000c*/ 	.word	0xfffffffe
	.align		4
        /*0010*/ 	.word	0x00000000
	.align		4
        /*0014*/ 	.word	0xfffffffd
	.align		4
        /*0018*/ 	.word	0x00000000
	.align		4
        /*001c*/ 	.word	0xfffffffc


//--------------------- .text.triton_poi_fused_convolution_relu_2 --------------------------
	.section	.text.triton_poi_fused_convolution_relu_2,"ax",@progbits
	.sectionflags	@"SHF_BARRIERS=1"
	.align	128
        .global         triton_poi_fused_convolution_relu_2
        .type           triton_poi_fused_convolution_relu_2,@function
        .size           triton_poi_fused_convolution_relu_2,(.L_x_1 - triton_poi_fused_convolution_relu_2)
        .other          triton_poi_fused_convolution_relu_2,@"STO_CUDA_ENTRY STV_DEFAULT"
triton_poi_fused_convolution_relu_2:
.text.triton_poi_fused_convolution_relu_2:
[----:B------:R-:W0:Y:S01]  /*0000*/  LDC R1, c[0x0][0x28] ;  /* 0x00000a00ff017b82 */ /* 0x000e220000000800 */
[----:B------:R-:W1:Y:S07]  /*0010*/  S2R R5, SR_TID.X ;  /* 0x0000000000057919 */ /* 0x000e6e0000002100 */
[----:B------:R-:W2:Y:S01]  /*0020*/  LDC.64 R14, c[0x0][0x210] ;  /* 0x00008400ff0e7b82 */ /* 0x000ea20000000a00 */
[----:B------:R-:W3:Y:S01]  /*0030*/  S2R R4, SR_CTAID.X ;  /* 0x0000000000047919 */ /* 0x000ee20000002500 */
[----:B------:R-:W4:Y:S01]  /*0040*/  S2R R0, SR_CTAID.Y ;  /* 0x0000000000007919 */ /* 0x000f220000002600 */
[----:B------:R-:W-:Y:S01]  /*0050*/  CS2R R28, SRZ ;  /* 0x00000000001c7805 */ /* 0x000fe2000001ff00 */
[----:B------:R-:W-:Y:S01]  /*0060*/  ULDC.64 UR6, c[0x0][0x208] ;  /* 0x0000820000067ab9 */ /* 0x000fe20000000a00 */
[----:B-1----:R-:W-:Y:S01]  /*0070*/  SHF.R.U32.HI R3, RZ, 0x4, R5 ;  /* 0x00000004ff037819 */ /* 0x002fe20000011605 */
[----:B---3--:R-:W-:-:S03]  /*0080*/  IMAD.SHL.U32 R4, R4, 0x10, RZ ;  /* 0x0000001004047824 */ /* 0x008fc600078e00ff */
[----:B------:R-:W-:Y:S01]  /*0090*/  SGXT.U32 R3, R3, 0x3 ;  /* 0x000000030303781a */ /* 0x000fe20000000000 */
[----:B----4-:R-:W-:Y:S01]  /*00a0*/  IMAD.SHL.U32 R2, R0, 0x40, RZ ;  /* 0x0000004000027824 */ /* 0x010fe200078e00ff */
[----:B------:R-:W-:-:S04]  /*00b0*/  LOP3.LUT R16, R4, 0xf, R5, 0xf8, !PT ;  /* 0x0000000f04107812 */ /* 0x000fc800078ef805 */
[----:B------:R-:W-:Y:S02]  /*00c0*/  LOP3.LUT R7, R2, 0x8, R3, 0xfe, !PT ;  /* 0x0000000802077812 */ /* 0x000fe400078efe03 */
[----:B------:R-:W-:Y:S02]  /*00d0*/  LOP3.LUT R9, R2, 0x18, R3, 0xfe, !PT ;  /* 0x0000001802097812 */ /* 0x000fe400078efe03 */
[----:B------:R-:W-:Y:S01]  /*00e0*/  LOP3.LUT R6, R2, R3, RZ, 0xfc, !PT ;  /* 0x0000000302067212 */ /* 0x000fe200078efcff */
[--C-:B------:R-:W-:Y:S01]  /*00f0*/  IMAD R7, R7, 0x9, R16.reuse ;  /* 0x0000000907077824 */ /* 0x100fe200078e0210 */
[----:B------:R-:W-:Y:S01]  /*0100*/  LOP3.LUT R8, R2, 0x10, R3, 0xfe, !PT ;  /* 0x0000001002087812 */ /* 0x000fe200078efe03 */
        /* <DEDUP_REMOVED lines=9> */
[----:B------:R-:W-:Y:S01]  /*01a0*/  ISETP.GE.AND P0, PT, R16, 0x9, PT ;  /* 0x000000091000780c */ /* 0x000fe20003f06270 */
[----:B------:R-:W-:-:S02]  /*01b0*/  IMAD R25, R12, 0x9, R16 ;  /* 0x000000090c197824 */ /* 0x000fc400078e0210 */
[----:B------:R-:W-:Y:S02]  /*01c0*/  IMAD R27, R13, 0x9, R16 ;  /* 0x000000090d1b7824 */ /* 0x000fe400078e0210 */
[----:B--2---:R-:W-:-:S04]  /*01d0*/  IMAD.WIDE R20, R7, 0x4, R14 ;  /* 0x0000000407147825 */ /* 0x004fc800078e020e */
[----:B------:R-:W-:-:S04]  /*01e0*/  IMAD.WIDE R6, R9, 0x4, R14 ;  /* 0x0000000409067825 */ /* 0x000fc800078e020e */
[--C-:B------:R-:W-:Y:S01]  /*01f0*/  IMAD.WIDE R18, R19, 0x4, R14.reuse ;  /* 0x0000000413127825 */ /* 0x100fe200078e020e */
[----:B------:R-:W2:Y:S03]  /*0200*/  @!P0 LDG.E.EL R29, desc[UR6][R6.64] ;  /* 0x00000006061d8981 */ /* 0x000ea6000c2e1900 */
[----:B------:R-:W-:-:S04]  /*0210*/  IMAD.WIDE R16, R17, 0x4, R14 ;  /* 0x0000000411107825 */ /* 0x000fc800078e020e */
[----:B------:R-:W-:Y:S01]  /*0220*/  IMAD.WIDE R8, R23, 0x4, R14 ;  /* 0x0000000417087825 */ /* 0x000fe200078e020e */
[----:B------:R-:W-:-:S03]  /*0230*/  CS2R R22, SRZ ;  /* 0x0000000000167805 */ /* 0x000fc6000001ff00 */
[--C-:B------:R-:W-:Y:S01]  /*0240*/  IMAD.WIDE R10, R11, 0x4, R14.reuse ;  /* 0x000000040b0a7825 */ /* 0x100fe200078e020e */
[----:B------:R-:W3:Y:S03]  /*0250*/  @!P0 LDG.E.EL R28, desc[UR6][R8.64] ;  /* 0x00000006081c8981 */ /* 0x000ee6000c2e1900 */
[--C-:B------:R-:W-:Y:S01]  /*0260*/  IMAD.WIDE R12, R25, 0x4, R14.reuse ;  /* 0x00000004190c7825 */ /* 0x100fe200078e020e */
[----:B------:R-:W-:Y:S01]  /*0270*/  CS2R R24, SRZ ;  /* 0x0000000000187805 */ /* 0x000fe2000001ff00 */
[----:B------:R-:W4:Y:S02]  /*0280*/  @!P0 LDG.E.EL R22, desc[UR6][R18.64] ;  /* 0x0000000612168981 */ /* 0x000f24000c2e1900 */
[----:B------:R-:W-:Y:S01]  /*0290*/  IMAD.WIDE R14, R27, 0x4, R14 ;  /* 0x000000041b0e7825 */ /* 0x000fe200078e020e */
[----:B------:R-:W-:Y:S01]  /*02a0*/  CS2R R26, SRZ ;  /* 0x00000000001a7805 */ /* 0x000fe2000001ff00 */
[----:B------:R-:W5:Y:S04]  /*02b0*/  @!P0 LDG.E.EL R23, desc[UR6][R20.64] ;  /* 0x0000000614178981 */ /* 0x000f68000c2e1900 */
[----:B------:R1:W5:Y:S04]  /*02c0*/  @!P0 LDG.E.EL R24, desc[UR6][R16.64] ;  /* 0x0000000610188981 */ /* 0x000368000c2e1900 */
[----:B------:R-:W5:Y:S04]  /*02d0*/  @!P0 LDG.E.EL R27, desc[UR6][R10.64] ;  /* 0x000000060a1b8981 */ /* 0x000f68000c2e1900 */
[----:B------:R1:W5:Y:S04]  /*02e0*/  @!P0 LDG.E.EL R26, desc[UR6][R12.64] ;  /* 0x000000060c1a8981 */ /* 0x000368000c2e1900 */
[----:B------:R-:W5:Y:S01]  /*02f0*/  @!P0 LDG.E.EL R25, desc[UR6][R14.64] ;  /* 0x000000060e198981 */ /* 0x000f62000c2e1900 */
[----:B------:R-:W1:Y:S02]  /*0300*/  S2UR UR5, SR_CgaCtaId ;  /* 0x00000000000579c3 */ /* 0x000e640000008800 */
[C---:B01----:R-:W-:Y:S01]  /*0310*/  IMAD.SHL.U32 R17, R5.reuse, 0x4, RZ ;  /* 0x0000000405117824 */ /* 0x043fe200078e00ff */
[----:B------:R-:W-:Y:S01]  /*0320*/  UMOV UR4, 0x400 ;  /* 0x0000040000047882 */ /* 0x000fe20000000000 */
[----:B------:R-:W-:-:S03]  /*0330*/  IMAD.SHL.U32 R16, R5, 0x40, RZ ;  /* 0x0000004005107824 */ /* 0x000fc600078e00ff */
[----:B------:R-:W-:Y:S02]  /*0340*/  LOP3.LUT R18, R17, 0x1fc, RZ, 0xc0, !PT ;  /* 0x000001fc11127812 */ /* 0x000fe400078ec0ff */
[----:B------:R-:W-:Y:S02]  /*0350*/  LOP3.LUT R16, R16, 0x3c0, RZ, 0xc0, !PT ;  /* 0x000003c010107812 */ /* 0x000fe400078ec0ff */
[----:B------:R-:W-:-:S04]  /*0360*/  LOP3.LUT R6, R18, 0x200, RZ, 0xfc, !PT ;  /* 0x0000020012067812 */ /* 0x000fc800078efcff */
[----:B------:R-:W-:Y:S02]  /*0370*/  SHF.R.U32.HI R8, RZ, 0x2, R6 ;  /* 0x00000002ff087819 */ /* 0x000fe40000011606 */
[----:B------:R-:W-:Y:S01]  /*0380*/  LOP3.LUT R6, R16, R3, RZ, 0xfc, !PT ;  /* 0x0000000310067212 */ /* 0x000fe200078efcff */
[----:B------:R-:W-:-:S06]  /*0390*/  UPRMT UR4, UR5, 0x654, UR4 ;  /* 0x0000065405047896 */ /* 0x000fcc0008000004 */
[----:B------:R-:W-:-:S05]  /*03a0*/  LEA.HI R7, R16, UR4, RZ, 0x1e ;  /* 0x0000000410077c11 */ /* 0x000fca000f8ff0ff */
[----:B------:R-:W-:Y:S01]  /*03b0*/  IMAD R20, R6, 0x4, R7 ;  /* 0x0000000406147824 */ /* 0x000fe200078e0207 */
[----:B------:R-:W-:Y:S02]  /*03c0*/  LOP3.LUT R5, R5, 0x70, RZ, 0xc0, !PT ;  /* 0x0000007005057812 */ /* 0x000fe400078ec0ff */
[----:B------:R-:W-:-:S03]  /*03d0*/  LOP3.LUT R8, R8, 0xf0, RZ, 0xc0, !PT ;  /* 0x000000f008087812 */ /* 0x000fc600078ec0ff */
[----:B------:R-:W-:Y:S02]  /*03e0*/  VIADD R5, R5, UR4 ;  /* 0x0000000405057c36 */ /* 0x000fe40008000000 */
[----:B------:R-:W-:Y:S02]  /*03f0*/  VIADD R7, R8, UR4 ;  /* 0x0000000408077c36 */ /* 0x000fe40008000000 */
[C---:B------:R-:W-:Y:S02]  /*0400*/  IMAD R12, R18.reuse, 0x4, R5 ;  /* 0x00000004120c7824 */ /* 0x040fe400078e0205 */
[----:B------:R-:W-:Y:S01]  /*0410*/  IMAD R8, R18, 0x4, R7 ;  /* 0x0000000412087824 */ /* 0x000fe200078e0207 */
[----:B------:R-:W-:Y:S01]  /*0420*/  SHF.R.S32.HI R5, RZ, 0x19, R0 ;  /* 0x00000019ff057819 */ /* 0x000fe20000011400 */
[----:B------:R-:W0:Y:S01]  /*0430*/  LDC.64 R6, c[0x0][0x220] ;  /* 0x00008800ff067b82 */ /* 0x000e220000000a00 */
[----:B------:R-:W-:Y:S02]  /*0440*/  LOP3.LUT R2, R2, 0x3c, R17, 0xf8, !PT ;  /* 0x0000003c02027812 */ /* 0x000fe400078ef811 */
[----:B------:R-:W-:-:S05]  /*0450*/  SGXT R5, R5, 0x1 ;  /* 0x000000010505781a */ /* 0x000fca0000000200 */
[----:B------:R-:W1:Y:S01]  /*0460*/  LDC.64 R16, c[0x0][0x218] ;  /* 0x00008600ff107b82 */ /* 0x000e620000000a00 */
[----:B------:R-:W-:-:S04]  /*0470*/  LEA.HI R5, R5, R2, RZ, 0x6 ;  /* 0x0000000205057211 */ /* 0x000fc800078f30ff */
[----:B------:R-:W-:Y:S02]  /*0480*/  LOP3.LUT R19, R5, 0xffffffc0, RZ, 0xc0, !PT ;  /* 0xffffffc005137812 */ /* 0x000fe400078ec0ff */
[----:B------:R-:W-:Y:S02]  /*0490*/  SHF.R.S32.HI R5, RZ, 0x6, R5 ;  /* 0x00000006ff057819 */ /* 0x000fe40000011405 */
[----:B------:R-:W-:Y:S01]  /*04a0*/  LOP3.LUT R0, R4, R3, RZ, 0xfc, !PT ;  /* 0x0000000304007212 */ /* 0x000fe200078efcff */
[----:B------:R-:W-:Y:S01]  /*04b0*/  IMAD.IADD R2, R2, 0x1, -R19 ;  /* 0x0000000102027824 */ /* 0x000fe200078e0a13 */
[----:B------:R-:W-:Y:S02]  /*04c0*/  LOP3.LUT R3, R4, 0x8, R3, 0xfe, !PT ;  /* 0x0000000804037812 */ /* 0x000fe400078efe03 */
[----:B------:R-:W-:Y:S01]  /*04d0*/  ISETP.GE.AND P0, PT, R0, 0x9, PT ;  /* 0x000000090000780c */ /* 0x000fe20003f06270 */
[----:B------:R-:W-:Y:S01]  /*04e0*/  IMAD R2, R5, 0x240, R2 ;  /* 0x0000024005027824 */ /* 0x000fe200078e0202 */
[----:B------:R-:W-:-:S03]  /*04f0*/  ISETP.GE.AND P1, PT, R3, 0x9, PT ;  /* 0x000000090300780c */ /* 0x000fc60003f26270 */
[--C-:B------:R-:W-:Y:S02]  /*0500*/  IMAD R5, R0, 0x40, R2.reuse ;  /* 0x0000004000057824 */ /* 0x100fe400078e0202 */
[----:B------:R-:W-:Y:S02]  /*0510*/  IMAD R19, R3, 0x40, R2 ;  /* 0x0000004003137824 */ /* 0x000fe400078e0202 */
[----:B-1----:R-:W-:-:S04]  /*0520*/  IMAD.WIDE R2, R5, 0x4, R16 ;  /* 0x0000000405027825 */ /* 0x002fc800078e0210 */
[----:B------:R-:W-:-:S04]  /*0530*/  IMAD.WIDE R16, R19, 0x4, R16 ;  /* 0x0000000413107825 */ /* 0x000fc800078e0210 */
[----:B0-----:R-:W-:-:S04]  /*0540*/  IMAD.WIDE R4, R5, 0x4, R6 ;  /* 0x0000000405047825 */ /* 0x001fc800078e0206 */
[----:B------:R-:W-:Y:S01]  /*0550*/  IMAD.WIDE R6, R19, 0x4, R6 ;  /* 0x0000000413067825 */ /* 0x000fe200078e0206 */
[----:B--2---:R-:W-:Y:S04]  /*0560*/  STS [R20+0x60], R29 ;  /* 0x0000601d14007388 */ /* 0x004fe80000000800 */
[----:B---3--:R-:W-:Y:S04]  /*0570*/  STS [R20+0x80], R28 ;  /* 0x0000801c14007388 */ /* 0x008fe80000000800 */
[----:B----4-:R-:W-:Y:S04]  /*0580*/  STS [R20], R22 ;  /* 0x0000001614007388 */ /* 0x010fe80000000800 */
[----:B-----5:R-:W-:Y:S04]  /*0590*/  STS [R20+0x20], R23 ;  /* 0x0000201714007388 */ /* 0x020fe80000000800 */
[----:B------:R-:W-:Y:S04]  /*05a0*/  STS [R20+0x40], R24 ;  /* 0x0000401814007388 */ /* 0x000fe80000000800 */
[----:B------:R-:W-:Y:S04]  /*05b0*/  STS [R20+0xa0], R27 ;  /* 0x0000a01b14007388 */ /* 0x000fe80000000800 */
[----:B------:R-:W-:Y:S04]  /*05c0*/  STS [R20+0xc0], R26 ;  /* 0x0000c01a14007388 */ /* 0x000fe80000000800 */
[----:B------:R-:W-:Y:S01]  /*05d0*/  STS [R20+0xe0], R25 ;  /* 0x0000e01914007388 */ /* 0x000fe20000000800 */
[----:B------:R-:W-:Y:S06]  /*05e0*/  BAR.SYNC.DEFER_BLOCKING 0x0 ;  /* 0x0000000000007b1d */ /* 0x000fec0000010000 */
[----:B------:R-:W0:Y:S04]  /*05f0*/  LDS.128 R12, [R12] ;  /* 0x000000000c0c7984 */ /* 0x000e280000000c00 */
[----:B------:R-:W1:Y:S04]  /*0600*/  LDS.128 R8, [R8+0x800] ;  /* 0x0008000008087984 */ /* 0x000e680000000c00 */
[----:B0-----:R0:W-:Y:S04]  /*0610*/  @!P0 STG.E.128 desc[UR6][R2.64], R12 ;  /* 0x0000000c02008986 */ /* 0x0011e8000c101d06 */
[----:B-1----:R0:W-:Y:S04]  /*0620*/  @!P1 STG.E.128 desc[UR6][R16.64], R8 ;  /* 0x0000000810009986 */ /* 0x0021e8000c101d06 */
[----:B------:R0:W-:Y:S02]  /*0630*/  @!P0 STG.E.128 desc[UR6][R4.64], R12 ;  /* 0x0000000c04008986 */ /* 0x0001e4000c101d06 */
[----:B0-----:R-:W-:Y:S05]  /*0640*/  @P1 EXIT ;  /* 0x000000000000194d */ /* 0x001fea0003800000 */
[----:B------:R-:W-:Y:S01]  /*0650*/  STG.E.128 desc[UR6][R6.64], R8 ;  /* 0x0000000806007986 */ /* 0x000fe2000c101d06 */
[----:B------:R-:W-:Y:S05]  /*0660*/  EXIT ;  /* 0x000000000000794d */ /* 0x000fea0003800000 */
.L_x_0:
[----:B------:R-:W-:-:S00]  /*0670*/  BRA `(.L_x_0) ;  /* 0xfffffffc00fc7947 */ /* 0x000fc0000383ffff */
[----:B------:R-:W-:-:S00]  /*0680*/  NOP ;  /* 0x0000000000007918 */ /* 0x000fc00000000000 */
[----:B------:R-:W-:-:S00]  /*0690*/  NOP ;  /* 0x0000000000007918 */ /* 0x000fc00000000000 */
[----:B------:R-:W-:-:S00]  /*06a0*/  NOP ;  /* 0x0000000000007918 */ /* 0x000fc00000000000 */
[----:B------:R-:W-:-:S00]  /*06b0*/  NOP ;  /* 0x0000000000007918 */ /* 0x000fc00000000000 */
[----:B------:R-:W-:-:S00]  /*06c0*/  NOP ;  /* 0x0000000000007918 */ /* 0x000fc00000000000 */
[----:B------:R-:W-:-:S00]  /*06d0*/  NOP ;  /* 0x0000000000007918 */ /* 0x000fc00000000000 */
[----:B------:R-:W-:-:S00]  /*06e0*/  NOP ;  /* 0x0000000000007918 */ /* 0x000fc00000000000 */
[----:B------:R-:W-:-:S00]  /*06f0*/  NOP ;  /* 0x0000000000007918 */ /* 0x000fc00000000000 */
.L_x_1:


//--------------------- .nv.shared.triton_poi_fused_convolution_relu_2 --------------------------
	.section	.nv.shared.triton_poi_fused_convolution_relu_2,"aw",@nobits
	.sectionflags	@""
	.align	16
	.zero		1024


//--------------------- .nv.constant0.triton_poi_fused_convolution_relu_2 --------------------------
	.section	.nv.constant0.triton_poi_fused_convolution_relu_2,"a",@progbits
	.sectionflags	@""
	.align	4
.nv.constant0.triton_poi_fused_convolution_relu_2:
	.zero		560
